	.version 1.4
	.target sm_10, map_f64_to_f32
	// compiled with C:/Program Files/LWPU GPU Computing Toolkit/LWCA/v6.0/bin/../open64/lib//be.exe
	// lwopencc 4.1 built on 2014-02-24

	//-----------------------------------------------------------
	// Compiling C:/Users/MALESI~1/AppData/Local/Temp/tmpxft_00002194_00000000-15_gradientbg.cpp3.i (C:/Users/MALESI~1/AppData/Local/Temp/ccBI#.a10844)
	//-----------------------------------------------------------

	//-----------------------------------------------------------
	// Options:
	//-----------------------------------------------------------
	//  Target:ptx, ISA:sm_10, Endian:little, Pointer Size:64
	//  -O3	(Optimization level)
	//  -g0	(Debug level)
	//  -m2	(Report advisories)
	//-----------------------------------------------------------

	.file	1	"C:/Users/MALESI~1/AppData/Local/Temp/tmpxft_00002194_00000000-14_gradientbg.lwdafe2.gpu"
	.file	2	"c:\home\malesiani\videollvm\include\internal\optix_declarations.h"
	.file	3	"C:/home/malesiani/videoLLVM/samples/lwca/gradientbg.lw"
	.file	4	"c:\home\malesiani\videollvm\include\internal/optix_datatypes.h"
	.file	5	"c:\home\malesiani\videollvm\include\internal\optix_defines.h"
	.file	6	"C:/Program Files (x86)/Microsoft Visual Studio 11.0/VC/bin/../../VC/INCLUDE\crtdefs.h"
	.file	7	"C:/Program Files/LWPU GPU Computing Toolkit/LWCA/v6.0/include\crt/device_runtime.h"
	.file	8	"C:/Program Files/LWPU GPU Computing Toolkit/LWCA/v6.0/include\host_defines.h"
	.file	9	"C:/Program Files/LWPU GPU Computing Toolkit/LWCA/v6.0/include\builtin_types.h"
	.file	10	"c:\program files\lwpu gpu computing toolkit\lwca\v6.0\include\device_types.h"
	.file	11	"c:\program files\lwpu gpu computing toolkit\lwca\v6.0\include\host_defines.h"
	.file	12	"c:\program files\lwpu gpu computing toolkit\lwca\v6.0\include\driver_types.h"
	.file	13	"c:\program files\lwpu gpu computing toolkit\lwca\v6.0\include\surface_types.h"
	.file	14	"c:\program files\lwpu gpu computing toolkit\lwca\v6.0\include\texture_types.h"
	.file	15	"c:\program files\lwpu gpu computing toolkit\lwca\v6.0\include\vector_types.h"
	.file	16	"c:\program files\lwpu gpu computing toolkit\lwca\v6.0\include\builtin_types.h"
	.file	17	"C:/Program Files/LWPU GPU Computing Toolkit/LWCA/v6.0/include\device_launch_parameters.h"
	.file	18	"c:\program files\lwpu gpu computing toolkit\lwca\v6.0\include\crt\storage_class.h"
	.file	19	"c:\home\malesiani\videollvm\include\internal/optix_internal.h"
	.file	20	"c:\home\malesiani\videollvm\include\optix_device.h"
	.file	21	"C:/Program Files/LWPU GPU Computing Toolkit/LWCA/v6.0/include\common_functions.h"
	.file	22	"c:\program files\lwpu gpu computing toolkit\lwca\v6.0\include\math_functions.h"
	.file	23	"c:\program files\lwpu gpu computing toolkit\lwca\v6.0\include\math_constants.h"
	.file	24	"c:\program files\lwpu gpu computing toolkit\lwca\v6.0\include\device_functions.h"
	.file	25	"c:\program files\lwpu gpu computing toolkit\lwca\v6.0\include\sm_11_atomic_functions.h"
	.file	26	"c:\program files\lwpu gpu computing toolkit\lwca\v6.0\include\sm_12_atomic_functions.h"
	.file	27	"c:\program files\lwpu gpu computing toolkit\lwca\v6.0\include\sm_13_double_functions.h"
	.file	28	"c:\program files\lwpu gpu computing toolkit\lwca\v6.0\include\sm_20_atomic_functions.h"
	.file	29	"c:\program files\lwpu gpu computing toolkit\lwca\v6.0\include\sm_32_atomic_functions.h"
	.file	30	"c:\program files\lwpu gpu computing toolkit\lwca\v6.0\include\sm_35_atomic_functions.h"
	.file	31	"c:\program files\lwpu gpu computing toolkit\lwca\v6.0\include\sm_20_intrinsics.h"
	.file	32	"c:\program files\lwpu gpu computing toolkit\lwca\v6.0\include\sm_30_intrinsics.h"
	.file	33	"c:\program files\lwpu gpu computing toolkit\lwca\v6.0\include\sm_32_intrinsics.h"
	.file	34	"c:\program files\lwpu gpu computing toolkit\lwca\v6.0\include\sm_35_intrinsics.h"
	.file	35	"c:\program files\lwpu gpu computing toolkit\lwca\v6.0\include\surface_functions.h"
	.file	36	"c:\program files\lwpu gpu computing toolkit\lwca\v6.0\include\texture_fetch_functions.h"
	.file	37	"c:\program files\lwpu gpu computing toolkit\lwca\v6.0\include\texture_indirect_functions.h"
	.file	38	"c:\program files\lwpu gpu computing toolkit\lwca\v6.0\include\surface_indirect_functions.h"
	.file	39	"c:\program files\lwpu gpu computing toolkit\lwca\v6.0\include\math_functions_dbl_ptx1.h"

	.global .align 16 .b8 background_light[12];
	.global .align 16 .b8 background_dark[12];
	.global .align 16 .b8 up[12];
	.global .align 16 .b8 ray[36];
	.global .align 16 .b8 prd_radiance[20];

	.entry _Z4missv
	{
	.reg .f32 %f<25>;
	.loc	3	44	0
$LDWbegin__Z4missv:
	ld.global.v4.f32 	{%f1,%f2,%f3,_}, [up+0];
	ld.global.v2.f32 	{%f4,%f5}, [ray+16];
	.loc	3	49	0
	mul.f32 	%f6, %f2, %f4;
	ld.global.f32 	%f7, [ray+12];
	mad.f32 	%f8, %f1, %f7, %f6;
	mad.f32 	%f9, %f3, %f5, %f8;
	mov.f32 	%f10, 0f00000000;    	// 0
	max.f32 	%f11, %f9, %f10;
	ld.global.v4.f32 	{%f12,%f13,%f14,_}, [background_light+0];
	ld.global.v4.f32 	{%f15,%f16,%f17,_}, [background_dark+0];
	sub.f32 	%f18, %f15, %f12;
	mad.f32 	%f19, %f11, %f18, %f12;
	sub.f32 	%f20, %f16, %f13;
	mad.f32 	%f21, %f11, %f20, %f13;
	st.global.v2.f32 	[prd_radiance+0], {%f19,%f21};
	sub.f32 	%f22, %f17, %f14;
	mad.f32 	%f23, %f11, %f22, %f14;
	st.global.f32 	[prd_radiance+8], %f23;
	.loc	3	50	0
	exit;
$LDWend__Z4missv:
	} // _Z4missv
	.global .u64 _ZN21rti_internal_register20reg_bitness_detectorE;
	.global .u64 _ZN21rti_internal_register24reg_exception_64_detail0E;
	.global .u64 _ZN21rti_internal_register24reg_exception_64_detail1E;
	.global .u64 _ZN21rti_internal_register24reg_exception_64_detail2E;
	.global .u64 _ZN21rti_internal_register24reg_exception_64_detail3E;
	.global .u64 _ZN21rti_internal_register24reg_exception_64_detail4E;
	.global .u64 _ZN21rti_internal_register24reg_exception_64_detail5E;
	.global .u64 _ZN21rti_internal_register24reg_exception_64_detail6E;
	.global .u64 _ZN21rti_internal_register24reg_exception_64_detail7E;
	.global .u64 _ZN21rti_internal_register24reg_exception_64_detail8E;
	.global .u64 _ZN21rti_internal_register24reg_exception_64_detail9E;
	.global .u32 _ZN21rti_internal_register21reg_exception_detail0E;
	.global .u32 _ZN21rti_internal_register21reg_exception_detail1E;
	.global .u32 _ZN21rti_internal_register21reg_exception_detail2E;
	.global .u32 _ZN21rti_internal_register21reg_exception_detail3E;
	.global .u32 _ZN21rti_internal_register21reg_exception_detail4E;
	.global .u32 _ZN21rti_internal_register21reg_exception_detail5E;
	.global .u32 _ZN21rti_internal_register21reg_exception_detail6E;
	.global .u32 _ZN21rti_internal_register21reg_exception_detail7E;
	.global .u32 _ZN21rti_internal_register21reg_exception_detail8E;
	.global .u32 _ZN21rti_internal_register21reg_exception_detail9E;
	.global .u32 _ZN21rti_internal_register14reg_rayIndex_xE;
	.global .u32 _ZN21rti_internal_register14reg_rayIndex_yE;
	.global .u32 _ZN21rti_internal_register14reg_rayIndex_zE;
	.global .align 4 .b8 _ZN21rti_internal_typeinfo16background_lightE[8] = {82,97,121,0,12,0,0,0};
	.global .align 4 .b8 _ZN21rti_internal_typeinfo15background_darkE[8] = {82,97,121,0,12,0,0,0};
	.global .align 4 .b8 _ZN21rti_internal_typeinfo2upE[8] = {82,97,121,0,12,0,0,0};
	.global .align 4 .b8 _ZN21rti_internal_typeinfo3rayE[8] = {82,97,121,0,36,0,0,0};
	.global .align 4 .b8 _ZN21rti_internal_typeinfo12prd_radianceE[8] = {82,97,121,0,20,0,0,0};
	.global .align 1 .b8 _ZN21rti_internal_typename16background_lightE[7] = {0x66,0x6c,0x6f,0x61,0x74,0x33,0x0};
	.global .align 1 .b8 _ZN21rti_internal_typename15background_darkE[7] = {0x66,0x6c,0x6f,0x61,0x74,0x33,0x0};
	.global .align 1 .b8 _ZN21rti_internal_typename2upE[7] = {0x66,0x6c,0x6f,0x61,0x74,0x33,0x0};
	.global .align 1 .b8 _ZN21rti_internal_typename3rayE[11] = {0x6f,0x70,0x74,0x69,0x78,0x3a,0x3a,0x52,0x61,0x79,0x0};
	.global .align 1 .b8 _ZN21rti_internal_typename12prd_radianceE[20] = {0x50,0x65,0x72,0x52,0x61,0x79,0x44,0x61,0x74,0x61,0x5f,0x72,0x61,0x64,0x69,0x61,0x6e,0x63,0x65,0x0};
	.global .u32 _ZN21rti_internal_typeenum16background_lightE = 256;
	.global .u32 _ZN21rti_internal_typeenum15background_darkE = 256;
	.global .u32 _ZN21rti_internal_typeenum2upE = 256;
	.global .u32 _ZN21rti_internal_typeenum3rayE = 256;
	.global .u32 _ZN21rti_internal_typeenum12prd_radianceE = 256;
	.global .align 1 .b8 _ZN21rti_internal_semantic16background_lightE[1] = {0x0};
	.global .align 1 .b8 _ZN21rti_internal_semantic15background_darkE[1] = {0x0};
	.global .align 1 .b8 _ZN21rti_internal_semantic2upE[1] = {0x0};
	.global .align 1 .b8 _ZN21rti_internal_semantic3rayE[13] = {0x72,0x74,0x43,0x75,0x72,0x72,0x65,0x6e,0x74,0x52,0x61,0x79,0x0};
	.global .align 1 .b8 _ZN21rti_internal_semantic12prd_radianceE[10] = {0x72,0x74,0x50,0x61,0x79,0x6c,0x6f,0x61,0x64,0x0};
	.global .align 1 .b8 _ZN23rti_internal_annotation16background_lightE[1] = {0x0};
	.global .align 1 .b8 _ZN23rti_internal_annotation15background_darkE[1] = {0x0};
	.global .align 1 .b8 _ZN23rti_internal_annotation2upE[1] = {0x0};
	.global .align 1 .b8 _ZN23rti_internal_annotation3rayE[1] = {0x0};
	.global .align 1 .b8 _ZN23rti_internal_annotation12prd_radianceE[1] = {0x0};



// ===== COMPILED SASS (sm_100) =====

	.target	sm_100

	.elftype	@"ET_EXEC"


//--------------------- .note.nv.tkinfo           --------------------------
	.section	.note.nv.tkinfo,"",@"SHT_NOTE"
	.sectionflags	@"SHF_NOTE_NV_TKINFO"
	.tkinfo
        /*0018*/ 	.word	0x00000002
        /*0030*/ 	.string	""
        /*0030*/ 	.string	"ptxas"
        /*0030*/ 	.string	"Cuda compilation tools, release 13.0, V13.0.88"
        /*0030*/ 	.string	"Build cuda_13.0.r13.0/compiler.36424714_0"
        /*0030*/ 	.string	"-arch sm_100 "



//--------------------- .note.nv.cuinfo           --------------------------
	.section	.note.nv.cuinfo,"",@"SHT_NOTE"
	.sectionflags	@"SHF_NOTE_NV_CUINFO"
        /*0018*/ 	.short	0x0002
        /*001a*/ 	.short	0x000a
        /*001c*/ 	.short	0x0082
	.zero		2


//--------------------- .nv.info                  --------------------------
	.section	.nv.info,"",@"SHT_CUDA_INFO"
	.align	4


	//----- nvinfo : EIATTR_REGCOUNT
	.align		4
        /*0000*/ 	.byte	0x04, 0x2f
        /*0002*/ 	.short	(.L_55 - .L_54)
	.align		4
.L_54:
        /*0004*/ 	.word	index@(_Z4missv)
        /*0008*/ 	.word	0x00000016


	//----- nvinfo : EIATTR_FRAME_SIZE
	.align		4
.L_55:
        /*000c*/ 	.byte	0x04, 0x11
        /*000e*/ 	.short	(.L_57 - .L_56)
	.align		4
.L_56:
        /*0010*/ 	.word	index@(_Z4missv)
        /*0014*/ 	.word	0x00000000


	//----- nvinfo : EIATTR_MIN_STACK_SIZE
	.align		4
.L_57:
        /*0018*/ 	.byte	0x04, 0x12
        /*001a*/ 	.short	(.L_59 - .L_58)
	.align		4
.L_58:
        /*001c*/ 	.word	index@(_Z4missv)
        /*0020*/ 	.word	0x00000000
.L_59:


//--------------------- .nv.compat                --------------------------
	.section	.nv.compat,"",@"SHT_CUDA_COMPAT_INFO"
	.align	4
        /*0000*/ 	.byte	0x02, 0x09, 0x00, 0x00, 0x02, 0x02, 0x01, 0x00, 0x02, 0x05, 0x05, 0x00, 0x03, 0x07, 0x01, 0x01
        /*0010*/ 	.byte	0x02, 0x03, 0x00, 0x00, 0x02, 0x06, 0x01, 0x00, 0x04, 0x0b, 0x08, 0x00, 0x09, 0x00, 0x00, 0x00
        /*0020*/ 	.byte	0x00, 0x00, 0x00, 0x00


//--------------------- .nv.info._Z4missv         --------------------------
	.section	.nv.info._Z4missv,"",@"SHT_CUDA_INFO"
	.sectionflags	@""
	.align	4


	//----- nvinfo : EIATTR_CUDA_API_VERSION
	.align		4
        /*0000*/ 	.byte	0x04, 0x37
        /*0002*/ 	.short	(.L_61 - .L_60)
.L_60:
        /*0004*/ 	.word	0x00000082


	//----- nvinfo : EIATTR_SPARSE_MMA_MASK
	.align		4
.L_61:
        /*0008*/ 	.byte	0x03, 0x50
        /*000a*/ 	.short	0x0000


	//----- nvinfo : EIATTR_MAXREG_COUNT
	.align		4
        /*000c*/ 	.byte	0x03, 0x1b
        /*000e*/ 	.short	0x00ff


	//----- nvinfo : EIATTR_MERCURY_ISA_VERSION
	.align		4
        /*0010*/ 	.byte	0x03, 0x5f
        /*0012*/ 	.short	0x0101


	//----- nvinfo : EIATTR_UNUSED_LOAD_BYTE_OFFSET
	.align		4
        /*0014*/ 	.byte	0x04, 0x44
        /*0016*/ 	.short	(.L_63 - .L_62)


	//   ....[0]....
.L_62:
        /*0018*/ 	.word	0x00000060
        /*001c*/ 	.word	0x00000fff


	//   ....[1]....
        /*0020*/ 	.word	0x00000090
        /*0024*/ 	.word	0x00000fff


	//   ....[2]....
        /*0028*/ 	.word	0x000000a0
        /*002c*/ 	.word	0x00000fff


	//----- nvinfo : EIATTR_VRC_CTA_INIT_COUNT
	.align		4
.L_63:
        /*0030*/ 	.byte	0x02, 0x4a
	.zero		1
	.zero		1


	//----- nvinfo : EIATTR_EXIT_INSTR_OFFSETS
	.align		4
        /*0034*/ 	.byte	0x04, 0x1c
        /*0036*/ 	.short	(.L_65 - .L_64)


	//   ....[0]....
.L_64:
        /*0038*/ 	.word	0x00000180


	//----- nvinfo : EIATTR_SW_WAR
	.align		4
.L_65:
        /*003c*/ 	.byte	0x04, 0x36
        /*003e*/ 	.short	(.L_67 - .L_66)
.L_66:
        /*0040*/ 	.word	0x00000008
.L_67:


//--------------------- .nv.callgraph             --------------------------
	.section	.nv.callgraph,"",@"SHT_CUDA_CALLGRAPH"
	.align	4
	.sectionentsize	8
	.align		4
        /*0000*/ 	.word	0x00000000
	.align		4
        /*0004*/ 	.word	0xffffffff
	.align		4
        /*0008*/ 	.word	0x00000000
	.align		4
        /*000c*/ 	.word	0xfffffffe
	.align		4
        /*0010*/ 	.word	0x00000000
	.align		4
        /*0014*/ 	.word	0xfffffffd
	.align		4
        /*0018*/ 	.word	0x00000000
	.align		4
        /*001c*/ 	.word	0xfffffffc


//--------------------- .nv.constant4             --------------------------
	.section	.nv.constant4,"a",@progbits
	.align	8
	.align		8
.nv.constant4:
        /*0000*/ 	.dword	background_light
	.align		8
        /*0008*/ 	.dword	background_dark
	.align		8
        /*0010*/ 	.dword	up
	.align		8
        /*0018*/ 	.dword	ray
	.align		8
        /*0020*/ 	.dword	prd_radiance
	.align		8
        /*0028*/ 	.dword	_ZN21rti_internal_register20reg_bitness_detectorE
	.align		8
        /*0030*/ 	.dword	_ZN21rti_internal_register24reg_exception_64_detail0E
	.align		8
        /*0038*/ 	.dword	_ZN21rti_internal_register24reg_exception_64_detail1E
	.align		8
        /*0040*/ 	.dword	_ZN21rti_internal_register24reg_exception_64_detail2E
	.align		8
        /*0048*/ 	.dword	_ZN21rti_internal_register24reg_exception_64_detail3E
	.align		8
        /*0050*/ 	.dword	_ZN21rti_internal_register24reg_exception_64_detail4E
	.align		8
        /*0058*/ 	.dword	_ZN21rti_internal_register24reg_exception_64_detail5E
	.align		8
        /*0060*/ 	.dword	_ZN21rti_internal_register24reg_exception_64_detail6E
	.align		8
        /*0068*/ 	.dword	_ZN21rti_internal_register24reg_exception_64_detail7E
	.align		8
        /*0070*/ 	.dword	_ZN21rti_internal_register24reg_exception_64_detail8E
	.align		8
        /*0078*/ 	.dword	_ZN21rti_internal_register24reg_exception_64_detail9E
	.align		8
        /*0080*/ 	.dword	_ZN21rti_internal_register21reg_exception_detail0E
	.align		8
        /*0088*/ 	.dword	_ZN21rti_internal_register21reg_exception_detail1E
	.align		8
        /*0090*/ 	.dword	_ZN21rti_internal_register21reg_exception_detail2E
	.align		8
        /*0098*/ 	.dword	_ZN21rti_internal_register21reg_exception_detail3E
	.align		8
        /*00a0*/ 	.dword	_ZN21rti_internal_register21reg_exception_detail4E
	.align		8
        /*00a8*/ 	.dword	_ZN21rti_internal_register21reg_exception_detail5E
	.align		8
        /*00b0*/ 	.dword	_ZN21rti_internal_register21reg_exception_detail6E
	.align		8
        /*00b8*/ 	.dword	_ZN21rti_internal_register21reg_exception_detail7E
	.align		8
        /*00c0*/ 	.dword	_ZN21rti_internal_register21reg_exception_detail8E
	.align		8
        /*00c8*/ 	.dword	_ZN21rti_internal_register21reg_exception_detail9E
	.align		8
        /*00d0*/ 	.dword	_ZN21rti_internal_register14reg_rayIndex_xE
	.align		8
        /*00d8*/ 	.dword	_ZN21rti_internal_register14reg_rayIndex_yE
	.align		8
        /*00e0*/ 	.dword	_ZN21rti_internal_register14reg_rayIndex_zE
	.align		8
        /*00e8*/ 	.dword	_ZN21rti_internal_typeinfo16background_lightE
	.align		8
        /*00f0*/ 	.dword	_ZN21rti_internal_typeinfo15background_darkE
	.align		8
        /*00f8*/ 	.dword	_ZN21rti_internal_typeinfo2upE
	.align		8
        /*0100*/ 	.dword	_ZN21rti_internal_typeinfo3rayE
	.align		8
        /*0108*/ 	.dword	_ZN21rti_internal_typeinfo12prd_radianceE
	.align		8
        /*0110*/ 	.dword	_ZN21rti_internal_typename16background_lightE
	.align		8
        /*0118*/ 	.dword	_ZN21rti_internal_typename15background_darkE
	.align		8
        /*0120*/ 	.dword	_ZN21rti_internal_typename2upE
	.align		8
        /*0128*/ 	.dword	_ZN21rti_internal_typename3rayE
	.align		8
        /*0130*/ 	.dword	_ZN21rti_internal_typename12prd_radianceE
	.align		8
        /*0138*/ 	.dword	_ZN21rti_internal_typeenum16background_lightE
	.align		8
        /*0140*/ 	.dword	_ZN21rti_internal_typeenum15background_darkE
	.align		8
        /*0148*/ 	.dword	_ZN21rti_internal_typeenum2upE
	.align		8
        /*0150*/ 	.dword	_ZN21rti_internal_typeenum3rayE
	.align		8
        /*0158*/ 	.dword	_ZN21rti_internal_typeenum12prd_radianceE
	.align		8
        /*0160*/ 	.dword	_ZN21rti_internal_semantic16background_lightE
	.align		8
        /*0168*/ 	.dword	_ZN21rti_internal_semantic15background_darkE
	.align		8
        /*0170*/ 	.dword	_ZN21rti_internal_semantic2upE
	.align		8
        /*0178*/ 	.dword	_ZN21rti_internal_semantic3rayE
	.align		8
        /*0180*/ 	.dword	_ZN21rti_internal_semantic12prd_radianceE
	.align		8
        /*0188*/ 	.dword	_ZN23rti_internal_annotation16background_lightE
	.align		8
        /*0190*/ 	.dword	_ZN23rti_internal_annotation15background_darkE
	.align		8
        /*0198*/ 	.dword	_ZN23rti_internal_annotation2upE
	.align		8
        /*01a0*/ 	.dword	_ZN23rti_internal_annotation3rayE
	.align		8
        /*01a8*/ 	.dword	_ZN23rti_internal_annotation12prd_radianceE


//--------------------- .text._Z4missv            --------------------------
	.section	.text._Z4missv,"ax",@progbits
	.align	128
.text._Z4missv:
        .type           _Z4missv,@function
        .size           _Z4missv,(.L_x_1 - _Z4missv)
        .other          _Z4missv,@"STO_CUDA_ENTRY STV_DEFAULT"
_Z4missv:
[----:B------:R-:W-:Y:S08]  /*0000*/  LDC R1, c[0x0][0x37c] ;  /* 0x0000df00ff017b82 */ /* 0x000ff00000000800 */
[----:B------:R-:W0:Y:S01]  /*0010*/  LDC.64 R4, c[0x4][0x10] ;  /* 0x01000400ff047b82 */ /* 0x000e220000000a00 */
[----:B------:R-:W0:Y:S07]  /*0020*/  LDCU.64 UR4, c[0x0][0x358] ;  /* 0x00006b00ff0477ac */ /* 0x000e2e0008000a00 */
[----:B------:R-:W1:Y:S08]  /*0030*/  LDC.64 R16, c[0x4][0x18] ;  /* 0x01000600ff107b82 */ /* 0x000e700000000a00 */
[----:B------:R-:W2:Y:S08]  /*0040*/  LDC.64 R8, c[0x4][RZ] ;  /* 0x01000000ff087b82 */ /* 0x000eb00000000a00 */
[----:B------:R-:W3:Y:S01]  /*0050*/  LDC.64 R12, c[0x4][0x8] ;  /* 0x01000200ff0c7b82 */ /* 0x000ee20000000a00 */
[----:B0-----:R-:W4:Y:S04]  /*0060*/  LDG.E.128 R4, desc[UR4][R4.64] ;  /* 0x0000000404047981 */ /* 0x001f28000c1e1d00 */
[----:B-1----:R-:W4:Y:S04]  /*0070*/  LDG.E.64 R18, desc[UR4][R16.64+0x10] ;  /* 0x0000100410127981 */ /* 0x002f28000c1e1b00 */
[----:B------:R-:W5:Y:S04]  /*0080*/  LDG.E R0, desc[UR4][R16.64+0xc] ;  /* 0x00000c0410007981 */ /* 0x000f68000c1e1900 */
[----:B--2---:R-:W2:Y:S04]  /*0090*/  LDG.E.128 R8, desc[UR4][R8.64] ;  /* 0x0000000408087981 */ /* 0x004ea8000c1e1d00 */
[----:B---3--:R-:W2:Y:S01]  /*00a0*/  LDG.E.128 R12, desc[UR4][R12.64] ;  /* 0x000000040c0c7981 */ /* 0x008ea2000c1e1d00 */
[----:B------:R-:W0:Y:S01]  /*00b0*/  LDC.64 R2, c[0x4][0x20] ;  /* 0x01000800ff027b82 */ /* 0x000e220000000a00 */
[----:B----4-:R-:W-:-:S04]  /*00c0*/  FMUL.FTZ R7, R5, R18 ;  /* 0x0000001205077220 */ /* 0x010fc80000410000 */
[----:B-----5:R-:W-:-:S04]  /*00d0*/  FFMA.FTZ R7, R4, R0, R7 ;  /* 0x0000000004077223 */ /* 0x020fc80000010007 */
[----:B------:R-:W-:-:S05]  /*00e0*/  FFMA.FTZ R6, R6, R19, R7 ;  /* 0x0000001306067223 */ /* 0x000fca0000010007 */
[----:B------:R-:W-:Y:S01]  /*00f0*/  FMNMX.FTZ R7, RZ, R6, !PT ;  /* 0x00000006ff077209 */ /* 0x000fe20007810000 */
[----:B--2---:R-:W-:Y:S01]  /*0100*/  FADD.FTZ R0, -R8, R12 ;  /* 0x0000000c08007221 */ /* 0x004fe20000010100 */
[----:B------:R-:W-:Y:S01]  /*0110*/  FADD.FTZ R6, -R9, R13 ;  /* 0x0000000d09067221 */ /* 0x000fe20000010100 */
[----:B------:R-:W-:Y:S02]  /*0120*/  FADD.FTZ R11, -R10, R14 ;  /* 0x0000000e0a0b7221 */ /* 0x000fe40000010100 */
[C---:B------:R-:W-:Y:S01]  /*0130*/  FFMA.FTZ R4, R7.reuse, R0, R8 ;  /* 0x0000000007047223 */ /* 0x040fe20000010008 */
[C---:B------:R-:W-:Y:S01]  /*0140*/  FFMA.FTZ R5, R7.reuse, R6, R9 ;  /* 0x0000000607057223 */ /* 0x040fe20000010009 */
[----:B------:R-:W-:-:S04]  /*0150*/  FFMA.FTZ R11, R7, R11, R10 ;  /* 0x0000000b070b7223 */ /* 0x000fc8000001000a */
[----:B0-----:R-:W-:Y:S04]  /*0160*/  STG.E.64 desc[UR4][R2.64], R4 ;  /* 0x0000000402007986 */ /* 0x001fe8000c101b04 */
[----:B------:R-:W-:Y:S01]  /*0170*/  STG.E desc[UR4][R2.64+0x8], R11 ;  /* 0x0000080b02007986 */ /* 0x000fe2000c101904 */
[----:B------:R-:W-:Y:S05]  /*0180*/  EXIT ;  /* 0x000000000000794d */ /* 0x000fea0003800000 */
.L_x_0:
[----:B------:R-:W-:-:S00]  /*0190*/  BRA `(.L_x_0) ;  /* 0xfffffffc00fc7947 */ /* 0x000fc0000383ffff */
[----:B------:R-:W-:-:S00]  /*01a0*/  NOP ;  /* 0x0000000000007918 */ /* 0x000fc00000000000 */
        /* <DEDUP_REMOVED lines=13> */
.L_x_1:


//--------------------- .nv.global.init           --------------------------
	.section	.nv.global.init,"aw",@progbits
	.align	4
.nv.global.init:
	.type		_ZN21rti_internal_typeenum2upE,@object
	.size		_ZN21rti_internal_typeenum2upE,(_ZN21rti_internal_typeenum16background_lightE - _ZN21rti_internal_typeenum2upE)
_ZN21rti_internal_typeenum2upE:
        /*0000*/ 	.byte	0x00, 0x01, 0x00, 0x00
	.type		_ZN21rti_internal_typeenum16background_lightE,@object
	.size		_ZN21rti_internal_typeenum16background_lightE,(_ZN21rti_internal_typeenum12prd_radianceE - _ZN21rti_internal_typeenum16background_lightE)
_ZN21rti_internal_typeenum16background_lightE:
        /*0004*/ 	.byte	0x00, 0x01, 0x00, 0x00
	.type		_ZN21rti_internal_typeenum12prd_radianceE,@object
	.size		_ZN21rti_internal_typeenum12prd_radianceE,(_ZN21rti_internal_typeenum15background_darkE - _ZN21rti_internal_typeenum12prd_radianceE)
_ZN21rti_internal_typeenum12prd_radianceE:
        /*0008*/ 	.byte	0x00, 0x01, 0x00, 0x00
	.type		_ZN21rti_internal_typeenum15background_darkE,@object
	.size		_ZN21rti_internal_typeenum15background_darkE,(_ZN21rti_internal_typeenum3rayE - _ZN21rti_internal_typeenum15background_darkE)
_ZN21rti_internal_typeenum15background_darkE:
        /*000c*/ 	.byte	0x00, 0x01, 0x00, 0x00
	.type		_ZN21rti_internal_typeenum3rayE,@object
	.size		_ZN21rti_internal_typeenum3rayE,(_ZN21rti_internal_typeinfo16background_lightE - _ZN21rti_internal_typeenum3rayE)
_ZN21rti_internal_typeenum3rayE:
        /*0010*/ 	.byte	0x00, 0x01, 0x00, 0x00
	.type		_ZN21rti_internal_typeinfo16background_lightE,@object
	.size		_ZN21rti_internal_typeinfo16background_lightE,(_ZN21rti_internal_typeinfo12prd_radianceE - _ZN21rti_internal_typeinfo16background_lightE)
_ZN21rti_internal_typeinfo16background_lightE:
        /*0014*/ 	.byte	0x52, 0x61, 0x79, 0x00, 0x0c, 0x00, 0x00, 0x00
	.type		_ZN21rti_internal_typeinfo12prd_radianceE,@object
	.size		_ZN21rti_internal_typeinfo12prd_radianceE,(_ZN21rti_internal_typeinfo2upE - _ZN21rti_internal_typeinfo12prd_radianceE)
_ZN21rti_internal_typeinfo12prd_radianceE:
        /*001c*/ 	.byte	0x52, 0x61, 0x79, 0x00, 0x14, 0x00, 0x00, 0x00
	.type		_ZN21rti_internal_typeinfo2upE,@object
	.size		_ZN21rti_internal_typeinfo2upE,(_ZN21rti_internal_typeinfo3rayE - _ZN21rti_internal_typeinfo2upE)
_ZN21rti_internal_typeinfo2upE:
        /*0024*/ 	.byte	0x52, 0x61, 0x79, 0x00, 0x0c, 0x00, 0x00, 0x00
	.type		_ZN21rti_internal_typeinfo3rayE,@object
	.size		_ZN21rti_internal_typeinfo3rayE,(_ZN21rti_internal_typeinfo15background_darkE - _ZN21rti_internal_typeinfo3rayE)
_ZN21rti_internal_typeinfo3rayE:
        /*002c*/ 	.byte	0x52, 0x61, 0x79, 0x00, 0x24, 0x00, 0x00, 0x00
	.type		_ZN21rti_internal_typeinfo15background_darkE,@object
	.size		_ZN21rti_internal_typeinfo15background_darkE,(_ZN23rti_internal_annotation12prd_radianceE - _ZN21rti_internal_typeinfo15background_darkE)
_ZN21rti_internal_typeinfo15background_darkE:
        /*0034*/ 	.byte	0x52, 0x61, 0x79, 0x00, 0x0c, 0x00, 0x00, 0x00
	.type		_ZN23rti_internal_annotation12prd_radianceE,@object
	.size		_ZN23rti_internal_annotation12prd_radianceE,(_ZN21rti_internal_semantic15background_darkE - _ZN23rti_internal_annotation12prd_radianceE)
_ZN23rti_internal_annotation12prd_radianceE:
	.zero		1
	.type		_ZN21rti_internal_semantic15background_darkE,@object
	.size		_ZN21rti_internal_semantic15background_darkE,(_ZN23rti_internal_annotation16background_lightE - _ZN21rti_internal_semantic15background_darkE)
_ZN21rti_internal_semantic15background_darkE:
	.zero		1
	.type		_ZN23rti_internal_annotation16background_lightE,@object
	.size		_ZN23rti_internal_annotation16background_lightE,(_ZN23rti_internal_annotation2upE - _ZN23rti_internal_annotation16background_lightE)
_ZN23rti_internal_annotation16background_lightE:
	.zero		1
	.type		_ZN23rti_internal_annotation2upE,@object
	.size		_ZN23rti_internal_annotation2upE,(_ZN23rti_internal_annotation3rayE - _ZN23rti_internal_annotation2upE)
_ZN23rti_internal_annotation2upE:
	.zero		1
	.type		_ZN23rti_internal_annotation3rayE,@object
	.size		_ZN23rti_internal_annotation3rayE,(_ZN21rti_internal_semantic16background_lightE - _ZN23rti_internal_annotation3rayE)
_ZN23rti_internal_annotation3rayE:
	.zero		1
	.type		_ZN21rti_internal_semantic16background_lightE,@object
	.size		_ZN21rti_internal_semantic16background_lightE,(_ZN21rti_internal_semantic2upE - _ZN21rti_internal_semantic16background_lightE)
_ZN21rti_internal_semantic16background_lightE:
	.zero		1
	.type		_ZN21rti_internal_semantic2upE,@object
	.size		_ZN21rti_internal_semantic2upE,(_ZN23rti_internal_annotation15background_darkE - _ZN21rti_internal_semantic2upE)
_ZN21rti_internal_semantic2upE:
	.zero		1
	.type		_ZN23rti_internal_annotation15background_darkE,@object
	.size		_ZN23rti_internal_annotation15background_darkE,(_ZN21rti_internal_typename15background_darkE - _ZN23rti_internal_annotation15background_darkE)
_ZN23rti_internal_annotation15background_darkE:
	.zero		1
	.type		_ZN21rti_internal_typename15background_darkE,@object
	.size		_ZN21rti_internal_typename15background_darkE,(_ZN21rti_internal_typename2upE - _ZN21rti_internal_typename15background_darkE)
_ZN21rti_internal_typename15background_darkE:
        /*0044*/ 	.byte	0x66, 0x6c, 0x6f, 0x61, 0x74, 0x33, 0x00
	.type		_ZN21rti_internal_typename2upE,@object
	.size		_ZN21rti_internal_typename2upE,(_ZN21rti_internal_typename16background_lightE - _ZN21rti_internal_typename2upE)
_ZN21rti_internal_typename2upE:
        /*004b*/ 	.byte	0x66, 0x6c, 0x6f, 0x61, 0x74, 0x33, 0x00
	.type		_ZN21rti_internal_typename16background_lightE,@object
	.size		_ZN21rti_internal_typename16background_lightE,(_ZN21rti_internal_semantic12prd_radianceE - _ZN21rti_internal_typename16background_lightE)
_ZN21rti_internal_typename16background_lightE:
        /*0052*/ 	.byte	0x66, 0x6c, 0x6f, 0x61, 0x74, 0x33, 0x00
	.type		_ZN21rti_internal_semantic12prd_radianceE,@object
	.size		_ZN21rti_internal_semantic12prd_radianceE,(_ZN21rti_internal_typename3rayE - _ZN21rti_internal_semantic12prd_radianceE)
_ZN21rti_internal_semantic12prd_radianceE:
        /*0059*/ 	.byte	0x72, 0x74, 0x50, 0x61, 0x79, 0x6c, 0x6f, 0x61, 0x64, 0x00
	.type		_ZN21rti_internal_typename3rayE,@object
	.size		_ZN21rti_internal_typename3rayE,(_ZN21rti_internal_semantic3rayE - _ZN21rti_internal_typename3rayE)
_ZN21rti_internal_typename3rayE:
        /*0063*/ 	.byte	0x6f, 0x70, 0x74, 0x69, 0x78, 0x3a, 0x3a, 0x52, 0x61, 0x79, 0x00
	.type		_ZN21rti_internal_semantic3rayE,@object
	.size		_ZN21rti_internal_semantic3rayE,(_ZN21rti_internal_typename12prd_radianceE - _ZN21rti_internal_semantic3rayE)
_ZN21rti_internal_semantic3rayE:
        /*006e*/ 	.byte	0x72, 0x74, 0x43, 0x75, 0x72, 0x72, 0x65, 0x6e, 0x74, 0x52, 0x61, 0x79, 0x00
	.type		_ZN21rti_internal_typename12prd_radianceE,@object
	.size		_ZN21rti_internal_typename12prd_radianceE,(.L_38 - _ZN21rti_internal_typename12prd_radianceE)
_ZN21rti_internal_typename12prd_radianceE:
        /*007b*/ 	.byte	0x50, 0x65, 0x72, 0x52, 0x61, 0x79, 0x44, 0x61, 0x74, 0x61, 0x5f, 0x72, 0x61, 0x64, 0x69, 0x61
        /*008b*/ 	.byte	0x6e, 0x63, 0x65, 0x00
.L_38:


//--------------------- .nv.shared.reserved.0     --------------------------
	.section	.nv.shared.reserved.0,"aw",@nobits
	.weak		__nv_reservedSMEM_offset_0_alias
	.size		__nv_reservedSMEM_offset_0_alias, 0, 64
	.other		__nv_reservedSMEM_offset_0_alias,@"STO_CUDA_RESERVED_SHARED STV_DEFAULT"
__nv_reservedSMEM_offset_0_alias:
	.zero		0
	.zero		64


//--------------------- .nv.global                --------------------------
	.section	.nv.global,"aw",@nobits
	.align	16
.nv.global:
	.type		background_light,@object
	.size		background_light,(.L_0 - background_light)
background_light:
	.zero		12
.L_0:
	.zero		4
	.type		up,@object
	.size		up,(.L_2 - up)
up:
	.zero		12
.L_2:
	.zero		4
	.type		background_dark,@object
	.size		background_dark,(.L_1 - background_dark)
background_dark:
	.zero		12
.L_1:
	.zero		4
	.type		prd_radiance,@object
	.size		prd_radiance,(.L_4 - prd_radiance)
prd_radiance:
	.zero		20
.L_4:
	.zero		12
	.type		ray,@object
	.size		ray,(.L_3 - ray)
ray:
	.zero		36
.L_3:
	.zero		4
	.type		_ZN21rti_internal_register24reg_exception_64_detail2E,@object
	.size		_ZN21rti_internal_register24reg_exception_64_detail2E,(_ZN21rti_internal_register24reg_exception_64_detail6E - _ZN21rti_internal_register24reg_exception_64_detail2E)
_ZN21rti_internal_register24reg_exception_64_detail2E:
	.zero		8
	.type		_ZN21rti_internal_register24reg_exception_64_detail6E,@object
	.size		_ZN21rti_internal_register24reg_exception_64_detail6E,(_ZN21rti_internal_register24reg_exception_64_detail4E - _ZN21rti_internal_register24reg_exception_64_detail6E)
_ZN21rti_internal_register24reg_exception_64_detail6E:
	.zero		8
	.type		_ZN21rti_internal_register24reg_exception_64_detail4E,@object
	.size		_ZN21rti_internal_register24reg_exception_64_detail4E,(_ZN21rti_internal_register24reg_exception_64_detail0E - _ZN21rti_internal_register24reg_exception_64_detail4E)
_ZN21rti_internal_register24reg_exception_64_detail4E:
	.zero		8
	.type		_ZN21rti_internal_register24reg_exception_64_detail0E,@object
	.size		_ZN21rti_internal_register24reg_exception_64_detail0E,(_ZN21rti_internal_register24reg_exception_64_detail8E - _ZN21rti_internal_register24reg_exception_64_detail0E)
_ZN21rti_internal_register24reg_exception_64_detail0E:
	.zero		8
	.type		_ZN21rti_internal_register24reg_exception_64_detail8E,@object
	.size		_ZN21rti_internal_register24reg_exception_64_detail8E,(_ZN21rti_internal_register24reg_exception_64_detail5E - _ZN21rti_internal_register24reg_exception_64_detail8E)
_ZN21rti_internal_register24reg_exception_64_detail8E:
	.zero		8
	.type		_ZN21rti_internal_register24reg_exception_64_detail5E,@object
	.size		_ZN21rti_internal_register24reg_exception_64_detail5E,(_ZN21rti_internal_register24reg_exception_64_detail1E - _ZN21rti_internal_register24reg_exception_64_detail5E)
_ZN21rti_internal_register24reg_exception_64_detail5E:
	.zero		8
	.type		_ZN21rti_internal_register24reg_exception_64_detail1E,@object
	.size		_ZN21rti_internal_register24reg_exception_64_detail1E,(_ZN21rti_internal_register24reg_exception_64_detail9E - _ZN21rti_internal_register24reg_exception_64_detail1E)
_ZN21rti_internal_register24reg_exception_64_detail1E:
	.zero		8
	.type		_ZN21rti_internal_register24reg_exception_64_detail9E,@object
	.size		_ZN21rti_internal_register24reg_exception_64_detail9E,(_ZN21rti_internal_register24reg_exception_64_detail3E - _ZN21rti_internal_register24reg_exception_64_detail9E)
_ZN21rti_internal_register24reg_exception_64_detail9E:
	.zero		8
	.type		_ZN21rti_internal_register24reg_exception_64_detail3E,@object
	.size		_ZN21rti_internal_register24reg_exception_64_detail3E,(_ZN21rti_internal_register20reg_bitness_detectorE - _ZN21rti_internal_register24reg_exception_64_detail3E)
_ZN21rti_internal_register24reg_exception_64_detail3E:
	.zero		8
	.type		_ZN21rti_internal_register20reg_bitness_detectorE,@object
	.size		_ZN21rti_internal_register20reg_bitness_detectorE,(_ZN21rti_internal_register24reg_exception_64_detail7E - _ZN21rti_internal_register20reg_bitness_detectorE)
_ZN21rti_internal_register20reg_bitness_detectorE:
	.zero		8
	.type		_ZN21rti_internal_register24reg_exception_64_detail7E,@object
	.size		_ZN21rti_internal_register24reg_exception_64_detail7E,(_ZN21rti_internal_register21reg_exception_detail8E - _ZN21rti_internal_register24reg_exception_64_detail7E)
_ZN21rti_internal_register24reg_exception_64_detail7E:
	.zero		8
	.type		_ZN21rti_internal_register21reg_exception_detail8E,@object
	.size		_ZN21rti_internal_register21reg_exception_detail8E,(_ZN21rti_internal_register21reg_exception_detail0E - _ZN21rti_internal_register21reg_exception_detail8E)
_ZN21rti_internal_register21reg_exception_detail8E:
	.zero		4
	.type		_ZN21rti_internal_register21reg_exception_detail0E,@object
	.size		_ZN21rti_internal_register21reg_exception_detail0E,(_ZN21rti_internal_register14reg_rayIndex_zE - _ZN21rti_internal_register21reg_exception_detail0E)
_ZN21rti_internal_register21reg_exception_detail0E:
	.zero		4
	.type		_ZN21rti_internal_register14reg_rayIndex_zE,@object
	.size		_ZN21rti_internal_register14reg_rayIndex_zE,(_ZN21rti_internal_register21reg_exception_detail4E - _ZN21rti_internal_register14reg_rayIndex_zE)
_ZN21rti_internal_register14reg_rayIndex_zE:
	.zero		4
	.type		_ZN21rti_internal_register21reg_exception_detail4E,@object
	.size		_ZN21rti_internal_register21reg_exception_detail4E,(_ZN21rti_internal_register14reg_rayIndex_xE - _ZN21rti_internal_register21reg_exception_detail4E)
_ZN21rti_internal_register21reg_exception_detail4E:
	.zero		4
	.type		_ZN21rti_internal_register14reg_rayIndex_xE,@object
	.size		_ZN21rti_internal_register14reg_rayIndex_xE,(_ZN21rti_internal_register21reg_exception_detail2E - _ZN21rti_internal_register14reg_rayIndex_xE)
_ZN21rti_internal_register14reg_rayIndex_xE:
	.zero		4
	.type		_ZN21rti_internal_register21reg_exception_detail2E,@object
	.size		_ZN21rti_internal_register21reg_exception_detail2E,(_ZN21rti_internal_register21reg_exception_detail6E - _ZN21rti_internal_register21reg_exception_detail2E)
_ZN21rti_internal_register21reg_exception_detail2E:
	.zero		4
	.type		_ZN21rti_internal_register21reg_exception_detail6E,@object
	.size		_ZN21rti_internal_register21reg_exception_detail6E,(_ZN21rti_internal_register14reg_rayIndex_yE - _ZN21rti_internal_register21reg_exception_detail6E)
_ZN21rti_internal_register21reg_exception_detail6E:
	.zero		4
	.type		_ZN21rti_internal_register14reg_rayIndex_yE,@object
	.size		_ZN21rti_internal_register14reg_rayIndex_yE,(_ZN21rti_internal_register21reg_exception_detail3E - _ZN21rti_internal_register14reg_rayIndex_yE)
_ZN21rti_internal_register14reg_rayIndex_yE:
	.zero		4
	.type		_ZN21rti_internal_register21reg_exception_detail3E,@object
	.size		_ZN21rti_internal_register21reg_exception_detail3E,(_ZN21rti_internal_register21reg_exception_detail7E - _ZN21rti_internal_register21reg_exception_detail3E)
_ZN21rti_internal_register21reg_exception_detail3E:
	.zero		4
	.type		_ZN21rti_internal_register21reg_exception_detail7E,@object
	.size		_ZN21rti_internal_register21reg_exception_detail7E,(_ZN21rti_internal_register21reg_exception_detail9E - _ZN21rti_internal_register21reg_exception_detail7E)
_ZN21rti_internal_register21reg_exception_detail7E:
	.zero		4
	.type		_ZN21rti_internal_register21reg_exception_detail9E,@object
	.size		_ZN21rti_internal_register21reg_exception_detail9E,(_ZN21rti_internal_register21reg_exception_detail1E - _ZN21rti_internal_register21reg_exception_detail9E)
_ZN21rti_internal_register21reg_exception_detail9E:
	.zero		4
	.type		_ZN21rti_internal_register21reg_exception_detail1E,@object
	.size		_ZN21rti_internal_register21reg_exception_detail1E,(_ZN21rti_internal_register21reg_exception_detail5E - _ZN21rti_internal_register21reg_exception_detail1E)
_ZN21rti_internal_register21reg_exception_detail1E:
	.zero		4
	.type		_ZN21rti_internal_register21reg_exception_detail5E,@object
	.size		_ZN21rti_internal_register21reg_exception_detail5E,(.L_21 - _ZN21rti_internal_register21reg_exception_detail5E)
_ZN21rti_internal_register21reg_exception_detail5E:
	.zero		4
.L_21:


//--------------------- .nv.constant0._Z4missv    --------------------------
	.section	.nv.constant0._Z4missv,"a",@progbits
	.sectionflags	@""
	.align	4
.nv.constant0._Z4missv:
	.zero		896


//--------------------- SYMBOLS --------------------------

	.type		.nv.reservedSmem.offset0,@object
	.size		.nv.reservedSmem.offset0,0x4
